	.headerflags	@"EF_CUDA_TEXMODE_UNIFIED EF_CUDA_64BIT_ADDRESS EF_CUDA_ACCELERATORS EF_CUDA_SM90 EF_CUDA_VIRTUAL_SM(EF_CUDA_SM90)"
	.elftype	@"ET_EXEC"


//--------------------- .nv.info                  --------------------------
	.section	.nv.info,"",@"SHT_CUDA_INFO"
	.align	4


	//----- nvinfo : EIATTR_REGCOUNT
	.align		4
        /*0000*/ 	.byte	0x04, 0x2f
        /*0002*/ 	.short	(.L_1 - .L_0)
	.align		4
.L_0:
        /*0004*/ 	.word	index@(triton_poi_fused_convolution_relu_33)
        /*0008*/ 	.word	0x0000001a


	//----- nvinfo : EIATTR_MIN_STACK_SIZE
	.align		4
.L_1:
        /*000c*/ 	.byte	0x04, 0x12
        /*000e*/ 	.short	(.L_3 - .L_2)
	.align		4
.L_2:
        /*0010*/ 	.word	index@(triton_poi_fused_convolution_relu_33)
        /*0014*/ 	.word	0x00000000


	//----- nvinfo : EIATTR_FRAME_SIZE
	.align		4
.L_3:
        /*0018*/ 	.byte	0x04, 0x11
        /*001a*/ 	.short	(.L_5 - .L_4)
	.align		4
.L_4:
        /*001c*/ 	.word	index@(triton_poi_fused_convolution_relu_33)
        /*0020*/ 	.word	0x00000000


	//----- nvinfo : EIATTR_MIN_STACK_SIZE
	.align		4
.L_5:
        /*0024*/ 	.byte	0x04, 0x12
        /*0026*/ 	.short	(.L_7 - .L_6)
	.align		4
.L_6:
        /*0028*/ 	.word	index@(triton_poi_fused_convolution_relu_33)
        /*002c*/ 	.word	0x00000000
.L_7:


//--------------------- .nv.info.triton_poi_fused_convolution_relu_33 --------------------------
	.section	.nv.info.triton_poi_fused_convolution_relu_33,"",@"SHT_CUDA_INFO"
	.sectionflags	@""
	.align	4


	//----- nvinfo : EIATTR_CUDA_API_VERSION
	.align		4
        /*0000*/ 	.byte	0x04, 0x37
        /*0002*/ 	.short	(.L_9 - .L_8)
.L_8:
        /*0004*/ 	.word	0x0000007c


	//----- nvinfo : EIATTR_KPARAM_INFO
	.align		4
.L_9:
        /*0008*/ 	.byte	0x04, 0x17
        /*000a*/ 	.short	(.L_11 - .L_10)
.L_10:
        /*000c*/ 	.word	0x00000000
        /*0010*/ 	.short	0x0002
        /*0012*/ 	.short	0x0010
        /*0014*/ 	.byte	0x00, 0xf0, 0x11, 0x00


	//----- nvinfo : EIATTR_KPARAM_INFO
	.align		4
.L_11:
        /*0018*/ 	.byte	0x04, 0x17
        /*001a*/ 	.short	(.L_13 - .L_12)
.L_12:
        /*001c*/ 	.word	0x00000000
        /*0020*/ 	.short	0x0001
        /*0022*/ 	.short	0x0008
        /*0024*/ 	.byte	0x00, 0xf4, 0x21, 0x00


	//----- nvinfo : EIATTR_KPARAM_INFO
	.align		4
.L_13:
        /*0028*/ 	.byte	0x04, 0x17
        /*002a*/ 	.short	(.L_15 - .L_14)
.L_14:
        /*002c*/ 	.word	0x00000000
        /*0030*/ 	.short	0x0000
        /*0032*/ 	.short	0x0000
        /*0034*/ 	.byte	0x00, 0xf4, 0x21, 0x00


	//----- nvinfo : EIATTR_SPARSE_MMA_MASK
	.align		4
.L_15:
        /*0038*/ 	.byte	0x03, 0x50
        /*003a*/ 	.short	0x0000


	//----- nvinfo : EIATTR_MAXREG_COUNT
	.align		4
        /*003c*/ 	.byte	0x03, 0x1b
        /*003e*/ 	.short	0x00ff


	//----- nvinfo : EIATTR_EXIT_INSTR_OFFSETS
	.align		4
        /*0040*/ 	.byte	0x04, 0x1c
        /*0042*/ 	.short	(.L_17 - .L_16)


	//   ....[0]....
.L_16:
        /*0044*/ 	.word	0x00000470


	//   ....[1]....
        /*0048*/ 	.word	0x00000490


	//----- nvinfo : EIATTR_REQNTID
	.align		4
.L_17:
        /*004c*/ 	.byte	0x04, 0x10
        /*004e*/ 	.short	(.L_19 - .L_18)
.L_18:
        /*0050*/ 	.word	0x00000080
        /*0054*/ 	.word	0x00000001
        /*0058*/ 	.word	0x00000001


	//----- nvinfo : EIATTR_CBANK_PARAM_SIZE
	.align		4
.L_19:
        /*005c*/ 	.byte	0x03, 0x19
        /*005e*/ 	.short	0x0014


	//----- nvinfo : EIATTR_PARAM_CBANK
	.align		4
        /*0060*/ 	.byte	0x04, 0x0a
        /*0062*/ 	.short	(.L_21 - .L_20)
	.align		4
.L_20:
        /*0064*/ 	.word	index@(.nv.constant0.triton_poi_fused_convolution_relu_33)
        /*0068*/ 	.short	0x0210
        /*006a*/ 	.short	0x0014


	//----- nvinfo : EIATTR_SW_WAR
	.align		4
.L_21:
        /*006c*/ 	.byte	0x04, 0x36
        /*006e*/ 	.short	(.L_23 - .L_22)
.L_22:
        /*0070*/ 	.word	0x00000008
.L_23:


//--------------------- .nv.callgraph             --------------------------
	.section	.nv.callgraph,"",@"SHT_CUDA_CALLGRAPH"
	.align	4
	.sectionentsize	8
	.align		4
        /*0000*/ 	.word	0x00000000
	.align		4
        /*0004*/ 	.word	0xffffffff
	.align		4
        /*0008*/ 	.word	0x00000000
	.align		4
        /*000c*/ 	.word	0xfffffffe
	.align		4
        /*0010*/ 	.word	0x00000000
	.align		4
        /*0014*/ 	.word	0xfffffffd
	.align		4
        /*0018*/ 	.word	0x00000000
	.align		4
        /*001c*/ 	.word	0xfffffffc


//--------------------- .text.triton_poi_fused_convolution_relu_33 --------------------------
	.section	.text.triton_poi_fused_convolution_relu_33,"ax",@progbits
	.align	128
        .global         triton_poi_fused_convolution_relu_33
        .type           triton_poi_fused_convolution_relu_33,@function
        .size           triton_poi_fused_convolution_relu_33,(.L_x_1 - triton_poi_fused_convolution_relu_33)
        .other          triton_poi_fused_convolution_relu_33,@"STO_CUDA_ENTRY STV_DEFAULT"
triton_poi_fused_convolution_relu_33:
.text.triton_poi_fused_convolution_relu_33:
[----:B------:R-:W0:Y:S02]  /*0000*/  LDC R1, c[0x0][0x28] ;  /* 0x00000a00ff017b82 */ /* 0x000e240000000800 */
[----:B------:R-:W1:Y:S01]  /*0010*/  S2R R0, SR_TID.X ;  /* 0x0000000000007919 */ /* 0x000e620000002100 */
[----:B------:R-:W2:Y:S01]  /*0020*/  LDC.64 R4, c[0x0][0x210] ;  /* 0x00008400ff047b82 */ /* 0x000ea20000000a00 */
[----:B------:R-:W-:Y:S02]  /*0030*/  CS2R R18, SRZ ;  /* 0x0000000000127805 */ /* 0x000fe4000001ff00 */
[----:B------:R-:W-:Y:S01]  /*0040*/  CS2R R20, SRZ ;  /* 0x0000000000147805 */ /* 0x000fe2000001ff00 */
[----:B------:R-:W3:Y:S01]  /*0050*/  S2R R13, SR_CTAID.X ;  /* 0x00000000000d7919 */ /* 0x000ee20000002500 */
[----:B------:R-:W-:-:S03]  /*0060*/  ULDC.64 UR4, c[0x0][0x208] ;  /* 0x0000820000047ab9 */ /* 0x000fc60000000a00 */
[----:B------:R-:W4:Y:S01]  /*0070*/  LDC.64 R2, c[0x0][0x218] ;  /* 0x00008600ff027b82 */ /* 0x000f220000000a00 */
[----:B-1----:R-:W-:-:S05]  /*0080*/  IMAD.SHL.U32 R0, R0, 0x4, RZ ;  /* 0x0000000400007824 */ /* 0x002fca00078e00ff */
[----:B------:R-:W-:-:S05]  /*0090*/  LOP3.LUT R0, R0, 0x1fc, RZ, 0xc0, !PT ;  /* 0x000001fc00007812 */ /* 0x000fca00078ec0ff */
[----:B---3--:R-:W-:-:S04]  /*00a0*/  IMAD R13, R13, 0x400, R0 ;  /* 0x000004000d0d7824 */ /* 0x008fc800078e0200 */
[C---:B------:R-:W-:Y:S01]  /*00b0*/  VIADD R8, R13.reuse, 0x200 ;  /* 0x000002000d087836 */ /* 0x040fe20000000000 */
[C---:B------:R-:W-:Y:S01]  /*00c0*/  ISETP.GE.AND P1, PT, R13.reuse, 0xb4800, PT ;  /* 0x000b48000d00780c */ /* 0x040fe20003f26270 */
[----:B------:R-:W-:-:S03]  /*00d0*/  IMAD.HI R0, R13, 0x5ac5242b, RZ ;  /* 0x5ac5242b0d007827 */ /* 0x000fc600078e02ff */
[C---:B------:R-:W-:Y:S01]  /*00e0*/  ISETP.GE.AND P0, PT, R8.reuse, 0xb4800, PT ;  /* 0x000b48000800780c */ /* 0x040fe20003f06270 */
[----:B------:R-:W-:Y:S01]  /*00f0*/  IMAD.HI R6, R8, 0x5ac5242b, RZ ;  /* 0x5ac5242b08067827 */ /* 0x000fe200078e02ff */
[----:B------:R-:W-:-:S03]  /*0100*/  SHF.R.U32.HI R7, RZ, 0x1f, R0 ;  /* 0x0000001fff077819 */ /* 0x000fc60000011600 */
[----:B--2---:R-:W-:Y:S01]  /*0110*/  IMAD.WIDE R12, R13, 0x4, R4 ;  /* 0x000000040d0c7825 */ /* 0x004fe200078e0204 */
[----:B------:R-:W-:Y:S02]  /*0120*/  SHF.R.U32.HI R9, RZ, 0x1f, R6 ;  /* 0x0000001fff097819 */ /* 0x000fe40000011606 */
[----:B------:R-:W-:Y:S02]  /*0130*/  CS2R R4, SRZ ;  /* 0x0000000000047805 */ /* 0x000fe4000001ff00 */
[----:B------:R-:W-:Y:S02]  /*0140*/  LEA.HI.SX32 R7, R0, R7, 0x17 ;  /* 0x0000000700077211 */ /* 0x000fe400078fbaff */
[----:B------:R-:W-:Y:S02]  /*0150*/  LEA.HI.SX32 R9, R6, R9, 0x17 ;  /* 0x0000000906097211 */ /* 0x000fe400078fbaff */
[----:B------:R-:W-:Y:S02]  /*0160*/  LEA.HI R0, R7, R7, RZ, 0x7 ;  /* 0x0000000707007211 */ /* 0x000fe400078f38ff */
[----:B------:R-:W-:-:S02]  /*0170*/  LEA.HI R6, R9, R9, RZ, 0x7 ;  /* 0x0000000909067211 */ /* 0x000fc400078f38ff */
[----:B------:R-:W-:Y:S02]  /*0180*/  LOP3.LUT R0, R0, 0xffffff80, RZ, 0xc0, !PT ;  /* 0xffffff8000007812 */ /* 0x000fe400078ec0ff */
[----:B------:R-:W-:-:S03]  /*0190*/  LOP3.LUT R6, R6, 0xffffff80, RZ, 0xc0, !PT ;  /* 0xffffff8006067812 */ /* 0x000fc600078ec0ff */
[----:B------:R-:W-:Y:S02]  /*01a0*/  IMAD.IADD R15, R7, 0x1, -R0 ;  /* 0x00000001070f7824 */ /* 0x000fe400078e0a00 */
[----:B------:R-:W-:Y:S01]  /*01b0*/  IMAD.IADD R17, R9, 0x1, -R6 ;  /* 0x0000000109117824 */ /* 0x000fe200078e0a06 */
[----:B------:R-:W-:Y:S01]  /*01c0*/  CS2R R6, SRZ ;  /* 0x0000000000067805 */ /* 0x000fe2000001ff00 */
[--C-:B----4-:R-:W-:Y:S01]  /*01d0*/  IMAD.WIDE R14, R15, 0x4, R2.reuse ;  /* 0x000000040f0e7825 */ /* 0x110fe200078e0202 */
[----:B------:R-:W-:Y:S02]  /*01e0*/  CS2R R8, SRZ ;  /* 0x0000000000087805 */ /* 0x000fe4000001ff00 */
[----:B------:R-:W-:Y:S02]  /*01f0*/  CS2R R10, SRZ ;  /* 0x00000000000a7805 */ /* 0x000fe4000001ff00 */
[----:B------:R-:W2:Y:S01]  /*0200*/  @!P1 LDG.E.128 R4, desc[UR4][R12.64] ;  /* 0x000000040c049981 */ /* 0x000ea2000c1e1d00 */
[----:B------:R-:W-:-:S03]  /*0210*/  IMAD.WIDE R16, R17, 0x4, R2 ;  /* 0x0000000411107825 */ /* 0x000fc600078e0202 */
[----:B------:R-:W2:Y:S01]  /*0220*/  @!P1 LDG.E.EL R19, desc[UR4][R14.64] ;  /* 0x000000040e139981 */ /* 0x000ea2000c2e1900 */
[----:B------:R-:W-:-:S03]  /*0230*/  CS2R R2, SRZ ;  /* 0x0000000000027805 */ /* 0x000fc6000001ff00 */
[----:B------:R-:W3:Y:S04]  /*0240*/  @!P1 LDG.E.EL R18, desc[UR4][R14.64] ;  /* 0x000000040e129981 */ /* 0x000ee8000c2e1900 */
[----:B------:R-:W4:Y:S01]  /*0250*/  @!P1 LDG.E.EL R21, desc[UR4][R14.64] ;  /* 0x000000040e159981 */ /* 0x000f22000c2e1900 */
[----:B------:R-:W-:-:S03]  /*0260*/  IMAD.MOV.U32 R23, RZ, RZ, RZ ;  /* 0x000000ffff177224 */ /* 0x000fc600078e00ff */
[----:B------:R-:W5:Y:S01]  /*0270*/  @!P1 LDG.E.EL R20, desc[UR4][R14.64] ;  /* 0x000000040e149981 */ /* 0x000f62000c2e1900 */
[----:B------:R-:W-:-:S03]  /*0280*/  IMAD.MOV.U32 R0, RZ, RZ, RZ ;  /* 0x000000ffff007224 */ /* 0x000fc600078e00ff */
[----:B------:R-:W5:Y:S04]  /*0290*/  @!P0 LDG.E.128 R8, desc[UR4][R12.64+0x800] ;  /* 0x000800040c088981 */ /* 0x000f68000c1e1d00 */
[----:B------:R-:W5:Y:S04]  /*02a0*/  @!P0 LDG.E.EL R2, desc[UR4][R16.64] ;  /* 0x0000000410028981 */ /* 0x000f68000c2e1900 */
[----:B------:R-:W5:Y:S04]  /*02b0*/  @!P0 LDG.E.EL R23, desc[UR4][R16.64] ;  /* 0x0000000410178981 */ /* 0x000f68000c2e1900 */
[----:B------:R-:W5:Y:S04]  /*02c0*/  @!P0 LDG.E.EL R3, desc[UR4][R16.64] ;  /* 0x0000000410038981 */ /* 0x000f68000c2e1900 */
[----:B------:R-:W5:Y:S01]  /*02d0*/  @!P0 LDG.E.EL R0, desc[UR4][R16.64] ;  /* 0x0000000410008981 */ /* 0x000f62000c2e1900 */
[----:B--2---:R-:W-:Y:S01]  /*02e0*/  FSETP.GEU.AND P5, PT, R4, -R19, PT ;  /* 0x800000130400720b */ /* 0x004fe20003fae000 */
[----:B------:R-:W-:Y:S01]  /*02f0*/  FADD R4, R19, R4 ;  /* 0x0000000413047221 */ /* 0x000fe20000000000 */
[----:B---3--:R-:W-:Y:S01]  /*0300*/  FSETP.GEU.AND P4, PT, R5, -R18, PT ;  /* 0x800000120500720b */ /* 0x008fe20003f8e000 */
[----:B------:R-:W-:Y:S01]  /*0310*/  FADD R5, R18, R5 ;  /* 0x0000000512057221 */ /* 0x000fe20000000000 */
[----:B----4-:R-:W-:Y:S01]  /*0320*/  FSETP.GEU.AND P3, PT, R6, -R21, PT ;  /* 0x800000150600720b */ /* 0x010fe20003f6e000 */
[----:B------:R-:W-:Y:S01]  /*0330*/  FADD R6, R21, R6 ;  /* 0x0000000615067221 */ /* 0x000fe20000000000 */
[----:B-----5:R-:W-:Y:S01]  /*0340*/  FADD R14, R20, R7 ;  /* 0x00000007140e7221 */ /* 0x020fe20000000000 */
[----:B------:R-:W-:-:S02]  /*0350*/  FSETP.GEU.AND P2, PT, R7, -R20, PT ;  /* 0x800000140700720b */ /* 0x000fc40003f4e000 */
[----:B------:R-:W-:Y:S02]  /*0360*/  SEL R4, R4, RZ, P5 ;  /* 0x000000ff04047207 */ /* 0x000fe40002800000 */
[----:B------:R-:W-:Y:S02]  /*0370*/  SEL R5, R5, RZ, P4 ;  /* 0x000000ff05057207 */ /* 0x000fe40002000000 */
[----:B------:R-:W-:Y:S02]  /*0380*/  SEL R6, R6, RZ, P3 ;  /* 0x000000ff06067207 */ /* 0x000fe40001800000 */
[----:B------:R-:W-:Y:S02]  /*0390*/  SEL R7, R14, RZ, P2 ;  /* 0x000000ff0e077207 */ /* 0x000fe40001000000 */
[----:B------:R-:W-:Y:S01]  /*03a0*/  FSETP.GEU.AND P3, PT, R9, -R2, PT ;  /* 0x800000020900720b */ /* 0x000fe20003f6e000 */
[----:B------:R-:W-:Y:S01]  /*03b0*/  FADD R2, R2, R9 ;  /* 0x0000000902027221 */ /* 0x000fe20000000000 */
[----:B------:R-:W-:Y:S01]  /*03c0*/  FSETP.GEU.AND P4, PT, R8, -R23, PT ;  /* 0x800000170800720b */ /* 0x000fe20003f8e000 */
[----:B------:R-:W-:Y:S01]  /*03d0*/  FADD R8, R23, R8 ;  /* 0x0000000817087221 */ /* 0x000fe20000000000 */
[----:B------:R1:W-:Y:S01]  /*03e0*/  @!P1 STG.E.128 desc[UR4][R12.64], R4 ;  /* 0x000000040c009986 */ /* 0x0003e2000c101d04 */
[----:B------:R-:W-:Y:S01]  /*03f0*/  FSETP.GEU.AND P2, PT, R10, -R3, PT ;  /* 0x800000030a00720b */ /* 0x000fe20003f4e000 */
[----:B------:R-:W-:Y:S01]  /*0400*/  FADD R3, R3, R10 ;  /* 0x0000000a03037221 */ /* 0x000fe20000000000 */
[----:B------:R-:W-:Y:S01]  /*0410*/  FADD R9, R0, R11 ;  /* 0x0000000b00097221 */ /* 0x000fe20000000000 */
[----:B------:R-:W-:-:S02]  /*0420*/  FSETP.GEU.AND P1, PT, R11, -R0, PT ;  /* 0x800000000b00720b */ /* 0x000fc40003f2e000 */
[----:B------:R-:W-:Y:S02]  /*0430*/  SEL R16, R8, RZ, P4 ;  /* 0x000000ff08107207 */ /* 0x000fe40002000000 */
[----:B------:R-:W-:Y:S02]  /*0440*/  SEL R17, R2, RZ, P3 ;  /* 0x000000ff02117207 */ /* 0x000fe40001800000 */
[----:B------:R-:W-:Y:S02]  /*0450*/  SEL R18, R3, RZ, P2 ;  /* 0x000000ff03127207 */ /* 0x000fe40001000000 */
[----:B------:R-:W-:Y:S01]  /*0460*/  SEL R19, R9, RZ, P1 ;  /* 0x000000ff09137207 */ /* 0x000fe20000800000 */
[----:B------:R-:W-:Y:S06]  /*0470*/  @P0 EXIT ;  /* 0x000000000000094d */ /* 0x000fec0003800000 */
[----:B------:R-:W-:Y:S01]  /*0480*/  STG.E.128 desc[UR4][R12.64+0x800], R16 ;  /* 0x000800100c007986 */ /* 0x000fe2000c101d04 */
[----:B------:R-:W-:Y:S05]  /*0490*/  EXIT ;  /* 0x000000000000794d */ /* 0x000fea0003800000 */
.L_x_0:
[----:B------:R-:W-:-:S00]  /*04a0*/  BRA `(.L_x_0) ;  /* 0xfffffffc00fc7947 */ /* 0x000fc0000383ffff */
[----:B------:R-:W-:-:S00]  /*04b0*/  NOP ;  /* 0x0000000000007918 */ /* 0x000fc00000000000 */
        /* <DEDUP_REMOVED lines=12> */
.L_x_1:


//--------------------- .nv.constant0.triton_poi_fused_convolution_relu_33 --------------------------
	.section	.nv.constant0.triton_poi_fused_convolution_relu_33,"a",@progbits
	.sectionflags	@""
	.align	4
.nv.constant0.triton_poi_fused_convolution_relu_33:
	.zero		548
